	.headerflags	@"EF_CUDA_TEXMODE_UNIFIED EF_CUDA_64BIT_ADDRESS EF_CUDA_ACCELERATORS EF_CUDA_SM90 EF_CUDA_VIRTUAL_SM(EF_CUDA_SM90)"
	.elftype	@"ET_EXEC"


//--------------------- .nv.info                  --------------------------
	.section	.nv.info,"",@"SHT_CUDA_INFO"
	.align	4


	//----- nvinfo : EIATTR_REGCOUNT
	.align		4
        /*0000*/ 	.byte	0x04, 0x2f
        /*0002*/ 	.short	(.L_1 - .L_0)
	.align		4
.L_0:
        /*0004*/ 	.word	index@(triton_per_fused_mean_11)
        /*0008*/ 	.word	0x0000000e


	//----- nvinfo : EIATTR_MIN_STACK_SIZE
	.align		4
.L_1:
        /*000c*/ 	.byte	0x04, 0x12
        /*000e*/ 	.short	(.L_3 - .L_2)
	.align		4
.L_2:
        /*0010*/ 	.word	index@(triton_per_fused_mean_11)
        /*0014*/ 	.word	0x00000000


	//----- nvinfo : EIATTR_FRAME_SIZE
	.align		4
.L_3:
        /*0018*/ 	.byte	0x04, 0x11
        /*001a*/ 	.short	(.L_5 - .L_4)
	.align		4
.L_4:
        /*001c*/ 	.word	index@(triton_per_fused_mean_11)
        /*0020*/ 	.word	0x00000000


	//----- nvinfo : EIATTR_MIN_STACK_SIZE
	.align		4
.L_5:
        /*0024*/ 	.byte	0x04, 0x12
        /*0026*/ 	.short	(.L_7 - .L_6)
	.align		4
.L_6:
        /*0028*/ 	.word	index@(triton_per_fused_mean_11)
        /*002c*/ 	.word	0x00000000
.L_7:


//--------------------- .nv.info.triton_per_fused_mean_11 --------------------------
	.section	.nv.info.triton_per_fused_mean_11,"",@"SHT_CUDA_INFO"
	.sectionflags	@""
	.align	4


	//----- nvinfo : EIATTR_CUDA_API_VERSION
	.align		4
        /*0000*/ 	.byte	0x04, 0x37
        /*0002*/ 	.short	(.L_9 - .L_8)
.L_8:
        /*0004*/ 	.word	0x0000007c


	//----- nvinfo : EIATTR_KPARAM_INFO
	.align		4
.L_9:
        /*0008*/ 	.byte	0x04, 0x17
        /*000a*/ 	.short	(.L_11 - .L_10)
.L_10:
        /*000c*/ 	.word	0x00000000
        /*0010*/ 	.short	0x0003
        /*0012*/ 	.short	0x0014
        /*0014*/ 	.byte	0x00, 0xf0, 0x11, 0x00


	//----- nvinfo : EIATTR_KPARAM_INFO
	.align		4
.L_11:
        /*0018*/ 	.byte	0x04, 0x17
        /*001a*/ 	.short	(.L_13 - .L_12)
.L_12:
        /*001c*/ 	.word	0x00000000
        /*0020*/ 	.short	0x0002
        /*0022*/ 	.short	0x0010
        /*0024*/ 	.byte	0x00, 0xf0, 0x11, 0x00


	//----- nvinfo : EIATTR_KPARAM_INFO
	.align		4
.L_13:
        /*0028*/ 	.byte	0x04, 0x17
        /*002a*/ 	.short	(.L_15 - .L_14)
.L_14:
        /*002c*/ 	.word	0x00000000
        /*0030*/ 	.short	0x0001
        /*0032*/ 	.short	0x0008
        /*0034*/ 	.byte	0x00, 0xf4, 0x21, 0x00


	//----- nvinfo : EIATTR_KPARAM_INFO
	.align		4
.L_15:
        /*0038*/ 	.byte	0x04, 0x17
        /*003a*/ 	.short	(.L_17 - .L_16)
.L_16:
        /*003c*/ 	.word	0x00000000
        /*0040*/ 	.short	0x0000
        /*0042*/ 	.short	0x0000
        /*0044*/ 	.byte	0x00, 0xf4, 0x21, 0x00


	//----- nvinfo : EIATTR_SPARSE_MMA_MASK
	.align		4
.L_17:
        /*0048*/ 	.byte	0x03, 0x50
        /*004a*/ 	.short	0x0000


	//----- nvinfo : EIATTR_MAXREG_COUNT
	.align		4
        /*004c*/ 	.byte	0x03, 0x1b
        /*004e*/ 	.short	0x00ff


	//----- nvinfo : EIATTR_COOP_GROUP_MASK_REGIDS
	.align		4
        /*0050*/ 	.byte	0x04, 0x29
        /*0052*/ 	.short	(.L_19 - .L_18)


	//   ....[0]....
.L_18:
        /*0054*/ 	.word	0xffffffff


	//   ....[1]....
        /*0058*/ 	.word	0xffffffff


	//   ....[2]....
        /*005c*/ 	.word	0xffffffff


	//   ....[3]....
        /*0060*/ 	.word	0xffffffff


	//----- nvinfo : EIATTR_COOP_GROUP_INSTR_OFFSETS
	.align		4
.L_19:
        /*0064*/ 	.byte	0x04, 0x28
        /*0066*/ 	.short	(.L_21 - .L_20)


	//   ....[0]....
.L_20:
        /*0068*/ 	.word	0x000000f0


	//   ....[1]....
        /*006c*/ 	.word	0x00000120


	//   ....[2]....
        /*0070*/ 	.word	0x00000140


	//   ....[3]....
        /*0074*/ 	.word	0x00000170


	//----- nvinfo : EIATTR_EXIT_INSTR_OFFSETS
	.align		4
.L_21:
        /*0078*/ 	.byte	0x04, 0x1c
        /*007a*/ 	.short	(.L_23 - .L_22)


	//   ....[0]....
.L_22:
        /*007c*/ 	.word	0x000001a0


	//   ....[1]....
        /*0080*/ 	.word	0x000001d0


	//----- nvinfo : EIATTR_REQNTID
	.align		4
.L_23:
        /*0084*/ 	.byte	0x04, 0x10
        /*0086*/ 	.short	(.L_25 - .L_24)
.L_24:
        /*0088*/ 	.word	0x00000040
        /*008c*/ 	.word	0x00000001
        /*0090*/ 	.word	0x00000001


	//----- nvinfo : EIATTR_CBANK_PARAM_SIZE
	.align		4
.L_25:
        /*0094*/ 	.byte	0x03, 0x19
        /*0096*/ 	.short	0x0018


	//----- nvinfo : EIATTR_PARAM_CBANK
	.align		4
        /*0098*/ 	.byte	0x04, 0x0a
        /*009a*/ 	.short	(.L_27 - .L_26)
	.align		4
.L_26:
        /*009c*/ 	.word	index@(.nv.constant0.triton_per_fused_mean_11)
        /*00a0*/ 	.short	0x0210
        /*00a2*/ 	.short	0x0018


	//----- nvinfo : EIATTR_SW_WAR
	.align		4
.L_27:
        /*00a4*/ 	.byte	0x04, 0x36
        /*00a6*/ 	.short	(.L_29 - .L_28)
.L_28:
        /*00a8*/ 	.word	0x00000008
.L_29:


//--------------------- .nv.callgraph             --------------------------
	.section	.nv.callgraph,"",@"SHT_CUDA_CALLGRAPH"
	.align	4
	.sectionentsize	8
	.align		4
        /*0000*/ 	.word	0x00000000
	.align		4
        /*0004*/ 	.word	0xffffffff
	.align		4
        /*0008*/ 	.word	0x00000000
	.align		4
        /*000c*/ 	.word	0xfffffffe
	.align		4
        /*0010*/ 	.word	0x00000000
	.align		4
        /*0014*/ 	.word	0xfffffffd
	.align		4
        /*0018*/ 	.word	0x00000000
	.align		4
        /*001c*/ 	.word	0xfffffffc


//--------------------- .text.triton_per_fused_mean_11 --------------------------
	.section	.text.triton_per_fused_mean_11,"ax",@progbits
	.sectionflags	@"SHF_BARRIERS=1"
	.align	128
        .global         triton_per_fused_mean_11
        .type           triton_per_fused_mean_11,@function
        .size           triton_per_fused_mean_11,(.L_x_1 - triton_per_fused_mean_11)
        .other          triton_per_fused_mean_11,@"STO_CUDA_ENTRY STV_DEFAULT"
triton_per_fused_mean_11:
.text.triton_per_fused_mean_11:
[----:B------:R-:W0:Y:S02]  /*0000*/  LDC R1, c[0x0][0x28] ;  /* 0x00000a00ff017b82 */ /* 0x000e240000000800 */
[----:B------:R-:W1:Y:S01]  /*0010*/  S2R R10, SR_TID.X ;  /* 0x00000000000a7919 */ /* 0x000e620000002100 */
[----:B------:R-:W2:Y:S01]  /*0020*/  LDC.64 R2, c[0x0][0x218] ;  /* 0x00008600ff027b82 */ /* 0x000ea20000000a00 */
[----:B------:R-:W-:Y:S01]  /*0030*/  ULDC.64 UR4, c[0x0][0x208] ;  /* 0x0000820000047ab9 */ /* 0x000fe20000000a00 */
[----:B------:R-:W3:Y:S01]  /*0040*/  S2R R11, SR_CTAID.X ;  /* 0x00000000000b7919 */ /* 0x000ee20000002500 */
[----:B-1----:R-:W-:Y:S02]  /*0050*/  LOP3.LUT R0, R10, 0xf, RZ, 0xc0, !PT ;  /* 0x0000000f0a007812 */ /* 0x002fe400078ec0ff */
[C---:B---3--:R-:W-:Y:S02]  /*0060*/  ISETP.GE.AND P0, PT, R11.reuse, 0x10, PT ;  /* 0x000000100b00780c */ /* 0x048fe40003f06270 */
[----:B------:R-:W-:Y:S01]  /*0070*/  LEA R5, R11, R0, 0x4 ;  /* 0x000000000b057211 */ /* 0x000fe200078e20ff */
[----:B------:R-:W-:-:S04]  /*0080*/  HFMA2.MMA R0, -RZ, RZ, 0, 0 ;  /* 0x00000000ff007435 */ /* 0x000fc800000001ff */
[----:B--2---:R-:W-:-:S06]  /*0090*/  IMAD.WIDE R2, R5, 0x4, R2 ;  /* 0x0000000405027825 */ /* 0x004fcc00078e0202 */
[----:B------:R-:W2:Y:S01]  /*00a0*/  @!P0 LDG.E R0, desc[UR4][R2.64] ;  /* 0x0000000402008981 */ /* 0x000ea2000c1e1900 */
[----:B------:R-:W-:Y:S01]  /*00b0*/  BAR.SYNC.DEFER_BLOCKING 0x0 ;  /* 0x0000000000007b1d */ /* 0x000fe20000010000 */
[----:B--2---:R-:W-:-:S04]  /*00c0*/  SEL R0, R0, RZ, !P0 ;  /* 0x000000ff00007207 */ /* 0x004fc80004000000 */
[----:B------:R-:W-:Y:S02]  /*00d0*/  FSEL R0, R0, RZ, !P0 ;  /* 0x000000ff00007208 */ /* 0x000fe40004000000 */
[----:B------:R-:W-:-:S03]  /*00e0*/  LOP3.LUT P0, RZ, R10, 0x3f, RZ, 0xc0, !PT ;  /* 0x0000003f0aff7812 */ /* 0x000fc6000780c0ff */
[----:B------:R-:W1:Y:S01]  /*00f0*/  SHFL.BFLY PT, R5, R0, 0x8, 0x1f ;  /* 0x0d001f0000057f89 */ /* 0x000e6200000e0000 */
[----:B------:R-:W-:Y:S01]  /*0100*/  ISETP.LT.AND P0, PT, R11, 0x10, !P0 ;  /* 0x000000100b00780c */ /* 0x000fe20004701270 */
[----:B-1----:R-:W-:-:S05]  /*0110*/  FADD R6, R0, R5 ;  /* 0x0000000500067221 */ /* 0x002fca0000000000 */
[----:B------:R-:W1:Y:S02]  /*0120*/  SHFL.BFLY PT, R5, R6, 0x4, 0x1f ;  /* 0x0c801f0006057f89 */ /* 0x000e6400000e0000 */
[----:B-1----:R-:W-:-:S05]  /*0130*/  FADD R7, R6, R5 ;  /* 0x0000000506077221 */ /* 0x002fca0000000000 */
[----:B------:R-:W1:Y:S02]  /*0140*/  SHFL.BFLY PT, R4, R7, 0x2, 0x1f ;  /* 0x0c401f0007047f89 */ /* 0x000e6400000e0000 */
[----:B-1----:R-:W-:Y:S02]  /*0150*/  FADD R8, R7, R4 ;  /* 0x0000000407087221 */ /* 0x002fe40000000000 */
[----:B------:R-:W1:Y:S03]  /*0160*/  LDC.64 R4, c[0x0][0x210] ;  /* 0x00008400ff047b82 */ /* 0x000e660000000a00 */
[----:B------:R-:W2:Y:S01]  /*0170*/  SHFL.BFLY PT, R9, R8, 0x1, 0x1f ;  /* 0x0c201f0008097f89 */ /* 0x000ea200000e0000 */
[----:B-1----:R-:W-:-:S04]  /*0180*/  IMAD.WIDE R2, R11, 0x4, R4 ;  /* 0x000000040b027825 */ /* 0x002fc800078e0204 */
[----:B--2---:R-:W-:Y:S01]  /*0190*/  FADD R9, R8, R9 ;  /* 0x0000000908097221 */ /* 0x004fe20000000000 */
[----:B------:R-:W-:Y:S06]  /*01a0*/  @!P0 EXIT ;  /* 0x000000000000894d */ /* 0x000fec0003800000 */
[----:B------:R-:W-:-:S05]  /*01b0*/  FMUL R9, R9, 0.0625 ;  /* 0x3d80000009097820 */ /* 0x000fca0000400000 */
[----:B------:R-:W-:Y:S01]  /*01c0*/  STG.E desc[UR4][R2.64], R9 ;  /* 0x0000000902007986 */ /* 0x000fe2000c101904 */
[----:B------:R-:W-:Y:S05]  /*01d0*/  EXIT ;  /* 0x000000000000794d */ /* 0x000fea0003800000 */
.L_x_0:
[----:B------:R-:W-:-:S00]  /*01e0*/  BRA `(.L_x_0) ;  /* 0xfffffffc00fc7947 */ /* 0x000fc0000383ffff */
[----:B------:R-:W-:-:S00]  /*01f0*/  NOP ;  /* 0x0000000000007918 */ /* 0x000fc00000000000 */
        /* <DEDUP_REMOVED lines=8> */
.L_x_1:


//--------------------- .nv.constant0.triton_per_fused_mean_11 --------------------------
	.section	.nv.constant0.triton_per_fused_mean_11,"a",@progbits
	.sectionflags	@""
	.align	4
.nv.constant0.triton_per_fused_mean_11:
	.zero		552
